//
// Generated by NVIDIA NVVM Compiler
//
// Compiler Build ID: CL-36424714
// Cuda compilation tools, release 13.0, V13.0.88
// Based on NVVM 20.0.0
//

.version 9.0
.target sm_100
.address_size 64

	// .globl	_Z18segmentationKernelPKhPhiii

.visible .entry _Z18segmentationKernelPKhPhiii(
	.param .u64 .ptr .align 1 _Z18segmentationKernelPKhPhiii_param_0,
	.param .u64 .ptr .align 1 _Z18segmentationKernelPKhPhiii_param_1,
	.param .u32 _Z18segmentationKernelPKhPhiii_param_2,
	.param .u32 _Z18segmentationKernelPKhPhiii_param_3,
	.param .u32 _Z18segmentationKernelPKhPhiii_param_4
)
{
	.reg .pred 	%p<5>;
	.reg .b16 	%rs<2>;
	.reg .b32 	%r<16>;
	.reg .b64 	%rd<8>;

	ld.param.u64 	%rd1, [_Z18segmentationKernelPKhPhiii_param_0];
	ld.param.u64 	%rd2, [_Z18segmentationKernelPKhPhiii_param_1];
	ld.param.u32 	%r3, [_Z18segmentationKernelPKhPhiii_param_2];
	ld.param.u32 	%r5, [_Z18segmentationKernelPKhPhiii_param_3];
	ld.param.u32 	%r4, [_Z18segmentationKernelPKhPhiii_param_4];
	mov.u32 	%r7, %ctaid.x;
	mov.u32 	%r8, %ntid.x;
	mov.u32 	%r9, %tid.x;
	mad.lo.s32 	%r1, %r7, %r8, %r9;
	mov.u32 	%r10, %ctaid.y;
	mov.u32 	%r11, %ntid.y;
	mov.u32 	%r12, %tid.y;
	mad.lo.s32 	%r13, %r10, %r11, %r12;
	setp.ge.s32 	%p1, %r1, %r3;
	setp.ge.s32 	%p2, %r13, %r5;
	or.pred  	%p3, %p1, %p2;
	@%p3 bra 	$L__BB0_2;
	cvta.to.global.u64 	%rd3, %rd1;
	cvta.to.global.u64 	%rd4, %rd2;
	mad.lo.s32 	%r14, %r3, %r13, %r1;
	cvt.s64.s32 	%rd5, %r14;
	add.s64 	%rd6, %rd3, %rd5;
	ld.global.u8 	%r15, [%rd6];
	setp.lt.s32 	%p4, %r4, %r15;
	selp.u16 	%rs1, 1, 0, %p4;
	add.s64 	%rd7, %rd4, %rd5;
	st.global.u8 	[%rd7], %rs1;
$L__BB0_2:
	ret;

}


// ===== COMPILED SASS (sm_100) =====

	.target	sm_100

	.elftype	@"ET_EXEC"


//--------------------- .note.nv.tkinfo           --------------------------
	.section	.note.nv.tkinfo,"",@"SHT_NOTE"
	.sectionflags	@"SHF_NOTE_NV_TKINFO"
	.tkinfo
        /*0018*/ 	.word	0x00000002
        /*0030*/ 	.string	""
        /*0030*/ 	.string	"ptxas"
        /*0030*/ 	.string	"Cuda compilation tools, release 13.0, V13.0.88"
        /*0030*/ 	.string	"Build cuda_13.0.r13.0/compiler.36424714_0"
        /*0030*/ 	.string	"-arch sm_100 -m 64 "



//--------------------- .note.nv.cuinfo           --------------------------
	.section	.note.nv.cuinfo,"",@"SHT_NOTE"
	.sectionflags	@"SHF_NOTE_NV_CUINFO"
        /*0018*/ 	.short	0x0002
        /*001a*/ 	.short	0x0064
        /*001c*/ 	.short	0x0082
	.zero		2


//--------------------- .nv.info                  --------------------------
	.section	.nv.info,"",@"SHT_CUDA_INFO"
	.align	4


	//----- nvinfo : EIATTR_REGCOUNT
	.align		4
        /*0000*/ 	.byte	0x04, 0x2f
        /*0002*/ 	.short	(.L_1 - .L_0)
	.align		4
.L_0:
        /*0004*/ 	.word	index@(_Z18segmentationKernelPKhPhiii)
        /*0008*/ 	.word	0x0000000a


	//----- nvinfo : EIATTR_FRAME_SIZE
	.align		4
.L_1:
        /*000c*/ 	.byte	0x04, 0x11
        /*000e*/ 	.short	(.L_3 - .L_2)
	.align		4
.L_2:
        /*0010*/ 	.word	index@(_Z18segmentationKernelPKhPhiii)
        /*0014*/ 	.word	0x00000000


	//----- nvinfo : EIATTR_MIN_STACK_SIZE
	.align		4
.L_3:
        /*0018*/ 	.byte	0x04, 0x12
        /*001a*/ 	.short	(.L_5 - .L_4)
	.align		4
.L_4:
        /*001c*/ 	.word	index@(_Z18segmentationKernelPKhPhiii)
        /*0020*/ 	.word	0x00000000
.L_5:


//--------------------- .nv.compat                --------------------------
	.section	.nv.compat,"",@"SHT_CUDA_COMPAT_INFO"
	.align	4
        /*0000*/ 	.byte	0x02, 0x09, 0x00, 0x00, 0x02, 0x02, 0x01, 0x00, 0x02, 0x05, 0x05, 0x00, 0x03, 0x07, 0x01, 0x01
        /*0010*/ 	.byte	0x02, 0x03, 0x00, 0x00, 0x02, 0x06, 0x01, 0x00, 0x04, 0x0b, 0x08, 0x00, 0x09, 0x00, 0x00, 0x00
        /*0020*/ 	.byte	0x00, 0x00, 0x00, 0x00


//--------------------- .nv.info._Z18segmentationKernelPKhPhiii --------------------------
	.section	.nv.info._Z18segmentationKernelPKhPhiii,"",@"SHT_CUDA_INFO"
	.sectionflags	@""
	.align	4


	//----- nvinfo : EIATTR_CUDA_API_VERSION
	.align		4
        /*0000*/ 	.byte	0x04, 0x37
        /*0002*/ 	.short	(.L_7 - .L_6)
.L_6:
        /*0004*/ 	.word	0x00000082


	//----- nvinfo : EIATTR_KPARAM_INFO
	.align		4
.L_7:
        /*0008*/ 	.byte	0x04, 0x17
        /*000a*/ 	.short	(.L_9 - .L_8)
.L_8:
        /*000c*/ 	.word	0x00000000
        /*0010*/ 	.short	0x0004
        /*0012*/ 	.short	0x0018
        /*0014*/ 	.byte	0x00, 0xf0, 0x11, 0x00


	//----- nvinfo : EIATTR_KPARAM_INFO
	.align		4
.L_9:
        /*0018*/ 	.byte	0x04, 0x17
        /*001a*/ 	.short	(.L_11 - .L_10)
.L_10:
        /*001c*/ 	.word	0x00000000
        /*0020*/ 	.short	0x0003
        /*0022*/ 	.short	0x0014
        /*0024*/ 	.byte	0x00, 0xf0, 0x11, 0x00


	//----- nvinfo : EIATTR_KPARAM_INFO
	.align		4
.L_11:
        /*0028*/ 	.byte	0x04, 0x17
        /*002a*/ 	.short	(.L_13 - .L_12)
.L_12:
        /*002c*/ 	.word	0x00000000
        /*0030*/ 	.short	0x0002
        /*0032*/ 	.short	0x0010
        /*0034*/ 	.byte	0x00, 0xf0, 0x11, 0x00


	//----- nvinfo : EIATTR_KPARAM_INFO
	.align		4
.L_13:
        /*0038*/ 	.byte	0x04, 0x17
        /*003a*/ 	.short	(.L_15 - .L_14)
.L_14:
        /*003c*/ 	.word	0x00000000
        /*0040*/ 	.short	0x0001
        /*0042*/ 	.short	0x0008
        /*0044*/ 	.byte	0x00, 0xf5, 0x21, 0x00


	//----- nvinfo : EIATTR_KPARAM_INFO
	.align		4
.L_15:
        /*0048*/ 	.byte	0x04, 0x17
        /*004a*/ 	.short	(.L_17 - .L_16)
.L_16:
        /*004c*/ 	.word	0x00000000
        /*0050*/ 	.short	0x0000
        /*0052*/ 	.short	0x0000
        /*0054*/ 	.byte	0x00, 0xf5, 0x21, 0x00


	//----- nvinfo : EIATTR_SPARSE_MMA_MASK
	.align		4
.L_17:
        /*0058*/ 	.byte	0x03, 0x50
        /*005a*/ 	.short	0x0000


	//----- nvinfo : EIATTR_MAXREG_COUNT
	.align		4
        /*005c*/ 	.byte	0x03, 0x1b
        /*005e*/ 	.short	0x00ff


	//----- nvinfo : EIATTR_MERCURY_ISA_VERSION
	.align		4
        /*0060*/ 	.byte	0x03, 0x5f
        /*0062*/ 	.short	0x0101


	//----- nvinfo : EIATTR_VRC_CTA_INIT_COUNT
	.align		4
        /*0064*/ 	.byte	0x02, 0x4a
	.zero		1
	.zero		1


	//----- nvinfo : EIATTR_EXIT_INSTR_OFFSETS
	.align		4
        /*0068*/ 	.byte	0x04, 0x1c
        /*006a*/ 	.short	(.L_19 - .L_18)


	//   ....[0]....
.L_18:
        /*006c*/ 	.word	0x000000c0


	//   ....[1]....
        /*0070*/ 	.word	0x000001a0


	//----- nvinfo : EIATTR_CBANK_PARAM_SIZE
	.align		4
.L_19:
        /*0074*/ 	.byte	0x03, 0x19
        /*0076*/ 	.short	0x001c


	//----- nvinfo : EIATTR_PARAM_CBANK
	.align		4
        /*0078*/ 	.byte	0x04, 0x0a
        /*007a*/ 	.short	(.L_21 - .L_20)
	.align		4
.L_20:
        /*007c*/ 	.word	index@(.nv.constant0._Z18segmentationKernelPKhPhiii)
        /*0080*/ 	.short	0x0380
        /*0082*/ 	.short	0x001c


	//----- nvinfo : EIATTR_SW_WAR
	.align		4
.L_21:
        /*0084*/ 	.byte	0x04, 0x36
        /*0086*/ 	.short	(.L_23 - .L_22)
.L_22:
        /*0088*/ 	.word	0x00000008
.L_23:


//--------------------- .nv.callgraph             --------------------------
	.section	.nv.callgraph,"",@"SHT_CUDA_CALLGRAPH"
	.align	4
	.sectionentsize	8
	.align		4
        /*0000*/ 	.word	0x00000000
	.align		4
        /*0004*/ 	.word	0xffffffff
	.align		4
        /*0008*/ 	.word	0x00000000
	.align		4
        /*000c*/ 	.word	0xfffffffe
	.align		4
        /*0010*/ 	.word	0x00000000
	.align		4
        /*0014*/ 	.word	0xfffffffd
	.align		4
        /*0018*/ 	.word	0x00000000
	.align		4
        /*001c*/ 	.word	0xfffffffc


//--------------------- .text._Z18segmentationKernelPKhPhiii --------------------------
	.section	.text._Z18segmentationKernelPKhPhiii,"ax",@progbits
	.align	128
        .global         _Z18segmentationKernelPKhPhiii
        .type           _Z18segmentationKernelPKhPhiii,@function
        .size           _Z18segmentationKernelPKhPhiii,(.L_x_1 - _Z18segmentationKernelPKhPhiii)
        .other          _Z18segmentationKernelPKhPhiii,@"STO_CUDA_ENTRY STV_DEFAULT"
_Z18segmentationKernelPKhPhiii:
.text._Z18segmentationKernelPKhPhiii:
[----:B------:R-:W-:Y:S01]  /*0000*/  LDC R1, c[0x0][0x37c] ;  /* 0x0000df00ff017b82 */ /* 0x000fe20000000800 */
[----:B------:R-:W0:Y:S07]  /*0010*/  S2R R2, SR_TID.Y ;  /* 0x0000000000027919 */ /* 0x000e2e0000002200 */
[----:B------:R-:W1:Y:S01]  /*0020*/  LDC R0, c[0x0][0x360] ;  /* 0x0000d800ff007b82 */ /* 0x000e620000000800 */
[----:B------:R-:W2:Y:S01]  /*0030*/  LDCU.64 UR6, c[0x0][0x390] ;  /* 0x00007200ff0677ac */ /* 0x000ea20008000a00 */
[----:B------:R-:W1:Y:S06]  /*0040*/  S2R R5, SR_TID.X ;  /* 0x0000000000057919 */ /* 0x000e6c0000002100 */
[----:B------:R-:W0:Y:S08]  /*0050*/  S2UR UR5, SR_CTAID.Y ;  /* 0x00000000000579c3 */ /* 0x000e300000002600 */
[----:B------:R-:W0:Y:S08]  /*0060*/  LDC R3, c[0x0][0x364] ;  /* 0x0000d900ff037b82 */ /* 0x000e300000000800 */
[----:B------:R-:W1:Y:S01]  /*0070*/  S2UR UR4, SR_CTAID.X ;  /* 0x00000000000479c3 */ /* 0x000e620000002500 */
[----:B0-----:R-:W-:-:S05]  /*0080*/  IMAD R3, R3, UR5, R2 ;  /* 0x0000000503037c24 */ /* 0x001fca000f8e0202 */
[----:B--2---:R-:W-:Y:S01]  /*0090*/  ISETP.GE.AND P0, PT, R3, UR7, PT ;  /* 0x0000000703007c0c */ /* 0x004fe2000bf06270 */
[----:B-1----:R-:W-:-:S05]  /*00a0*/  IMAD R0, R0, UR4, R5 ;  /* 0x0000000400007c24 */ /* 0x002fca000f8e0205 */
[----:B------:R-:W-:-:S13]  /*00b0*/  ISETP.GE.OR P0, PT, R0, UR6, P0 ;  /* 0x0000000600007c0c */ /* 0x000fda0008706670 */
[----:B------:R-:W-:Y:S05]  /*00c0*/  @P0 EXIT ;  /* 0x000000000000094d */ /* 0x000fea0003800000 */
[----:B------:R-:W0:Y:S01]  /*00d0*/  LDCU.128 UR8, c[0x0][0x380] ;  /* 0x00007000ff0877ac */ /* 0x000e220008000c00 */
[----:B------:R-:W-:Y:S01]  /*00e0*/  IMAD R0, R3, UR6, R0 ;  /* 0x0000000603007c24 */ /* 0x000fe2000f8e0200 */
[----:B------:R-:W1:Y:S04]  /*00f0*/  LDCU.64 UR4, c[0x0][0x358] ;  /* 0x00006b00ff0477ac */ /* 0x000e680008000a00 */
[----:B------:R-:W-:Y:S01]  /*0100*/  SHF.R.S32.HI R5, RZ, 0x1f, R0 ;  /* 0x0000001fff057819 */ /* 0x000fe20000011400 */
[----:B------:R-:W2:Y:S01]  /*0110*/  LDCU UR7, c[0x0][0x398] ;  /* 0x00007300ff0777ac */ /* 0x000ea20008000800 */
[----:B0-----:R-:W-:-:S04]  /*0120*/  IADD3 R2, P0, PT, R0, UR8, RZ ;  /* 0x0000000800027c10 */ /* 0x001fc8000ff1e0ff */
[----:B------:R-:W-:-:S05]  /*0130*/  IADD3.X R3, PT, PT, R5, UR9, RZ, P0, !PT ;  /* 0x0000000905037c10 */ /* 0x000fca00087fe4ff */
[----:B-1----:R-:W2:Y:S01]  /*0140*/  LDG.E.U8 R2, desc[UR4][R2.64] ;  /* 0x0000000402027981 */ /* 0x002ea2000c1e1100 */
[----:B------:R-:W-:-:S04]  /*0150*/  IADD3 R4, P1, PT, R0, UR10, RZ ;  /* 0x0000000a00047c10 */ /* 0x000fc8000ff3e0ff */
[----:B------:R-:W-:Y:S02]  /*0160*/  IADD3.X R5, PT, PT, R5, UR11, RZ, P1, !PT ;  /* 0x0000000b05057c10 */ /* 0x000fe40008ffe4ff */
[----:B--2---:R-:W-:-:S04]  /*0170*/  ISETP.GT.AND P0, PT, R2, UR7, PT ;  /* 0x0000000702007c0c */ /* 0x004fc8000bf04270 */
[----:B------:R-:W-:-:S05]  /*0180*/  SEL R7, RZ, 0x1, !P0 ;  /* 0x00000001ff077807 */ /* 0x000fca0004000000 */
[----:B------:R-:W-:Y:S01]  /*0190*/  STG.E.U8 desc[UR4][R4.64], R7 ;  /* 0x0000000704007986 */ /* 0x000fe2000c101104 */
[----:B------:R-:W-:Y:S05]  /*01a0*/  EXIT ;  /* 0x000000000000794d */ /* 0x000fea0003800000 */
.L_x_0:
[----:B------:R-:W-:-:S00]  /*01b0*/  BRA `(.L_x_0) ;  /* 0xfffffffc00fc7947 */ /* 0x000fc0000383ffff */
[----:B------:R-:W-:-:S00]  /*01c0*/  NOP ;  /* 0x0000000000007918 */ /* 0x000fc00000000000 */
        /* <DEDUP_REMOVED lines=11> */
.L_x_1:


//--------------------- .nv.shared.reserved.0     --------------------------
	.section	.nv.shared.reserved.0,"aw",@nobits
	.weak		__nv_reservedSMEM_offset_0_alias
	.size		__nv_reservedSMEM_offset_0_alias, 0, 64
	.other		__nv_reservedSMEM_offset_0_alias,@"STO_CUDA_RESERVED_SHARED STV_DEFAULT"
__nv_reservedSMEM_offset_0_alias:
	.zero		0
	.zero		64


//--------------------- .nv.constant0._Z18segmentationKernelPKhPhiii --------------------------
	.section	.nv.constant0._Z18segmentationKernelPKhPhiii,"a",@progbits
	.sectionflags	@""
	.align	4
.nv.constant0._Z18segmentationKernelPKhPhiii:
	.zero		924


//--------------------- SYMBOLS --------------------------

	.type		.nv.reservedSmem.offset0,@object
	.size		.nv.reservedSmem.offset0,0x4
